	.headerflags	@"EF_CUDA_TEXMODE_UNIFIED EF_CUDA_64BIT_ADDRESS EF_CUDA_ACCELERATORS EF_CUDA_SM90 EF_CUDA_VIRTUAL_SM(EF_CUDA_SM90)"
	.elftype	@"ET_EXEC"


//--------------------- .nv.info                  --------------------------
	.section	.nv.info,"",@"SHT_CUDA_INFO"
	.align	4


	//----- nvinfo : EIATTR_REGCOUNT
	.align		4
        /*0000*/ 	.byte	0x04, 0x2f
        /*0002*/ 	.short	(.L_1 - .L_0)
	.align		4
.L_0:
        /*0004*/ 	.word	index@(triton_poi_fused_add_convolution_hardtanh_hardtanh_backward_30)
        /*0008*/ 	.word	0x00000011


	//----- nvinfo : EIATTR_MIN_STACK_SIZE
	.align		4
.L_1:
        /*000c*/ 	.byte	0x04, 0x12
        /*000e*/ 	.short	(.L_3 - .L_2)
	.align		4
.L_2:
        /*0010*/ 	.word	index@(triton_poi_fused_add_convolution_hardtanh_hardtanh_backward_30)
        /*0014*/ 	.word	0x00000000


	//----- nvinfo : EIATTR_FRAME_SIZE
	.align		4
.L_3:
        /*0018*/ 	.byte	0x04, 0x11
        /*001a*/ 	.short	(.L_5 - .L_4)
	.align		4
.L_4:
        /*001c*/ 	.word	index@(triton_poi_fused_add_convolution_hardtanh_hardtanh_backward_30)
        /*0020*/ 	.word	0x00000000


	//----- nvinfo : EIATTR_MIN_STACK_SIZE
	.align		4
.L_5:
        /*0024*/ 	.byte	0x04, 0x12
        /*0026*/ 	.short	(.L_7 - .L_6)
	.align		4
.L_6:
        /*0028*/ 	.word	index@(triton_poi_fused_add_convolution_hardtanh_hardtanh_backward_30)
        /*002c*/ 	.word	0x00000000
.L_7:


//--------------------- .nv.info.triton_poi_fused_add_convolution_hardtanh_hardtanh_backward_30 --------------------------
	.section	.nv.info.triton_poi_fused_add_convolution_hardtanh_hardtanh_backward_30,"",@"SHT_CUDA_INFO"
	.sectionflags	@""
	.align	4


	//----- nvinfo : EIATTR_CUDA_API_VERSION
	.align		4
        /*0000*/ 	.byte	0x04, 0x37
        /*0002*/ 	.short	(.L_9 - .L_8)
.L_8:
        /*0004*/ 	.word	0x0000007c


	//----- nvinfo : EIATTR_KPARAM_INFO
	.align		4
.L_9:
        /*0008*/ 	.byte	0x04, 0x17
        /*000a*/ 	.short	(.L_11 - .L_10)
.L_10:
        /*000c*/ 	.word	0x00000000
        /*0010*/ 	.short	0x0005
        /*0012*/ 	.short	0x0028
        /*0014*/ 	.byte	0x00, 0xf0, 0x11, 0x00


	//----- nvinfo : EIATTR_KPARAM_INFO
	.align		4
.L_11:
        /*0018*/ 	.byte	0x04, 0x17
        /*001a*/ 	.short	(.L_13 - .L_12)
.L_12:
        /*001c*/ 	.word	0x00000000
        /*0020*/ 	.short	0x0004
        /*0022*/ 	.short	0x0020
        /*0024*/ 	.byte	0x00, 0xf4, 0x21, 0x00


	//----- nvinfo : EIATTR_KPARAM_INFO
	.align		4
.L_13:
        /*0028*/ 	.byte	0x04, 0x17
        /*002a*/ 	.short	(.L_15 - .L_14)
.L_14:
        /*002c*/ 	.word	0x00000000
        /*0030*/ 	.short	0x0003
        /*0032*/ 	.short	0x0018
        /*0034*/ 	.byte	0x00, 0xf4, 0x21, 0x00


	//----- nvinfo : EIATTR_KPARAM_INFO
	.align		4
.L_15:
        /*0038*/ 	.byte	0x04, 0x17
        /*003a*/ 	.short	(.L_17 - .L_16)
.L_16:
        /*003c*/ 	.word	0x00000000
        /*0040*/ 	.short	0x0002
        /*0042*/ 	.short	0x0010
        /*0044*/ 	.byte	0x00, 0xf4, 0x21, 0x00


	//----- nvinfo : EIATTR_KPARAM_INFO
	.align		4
.L_17:
        /*0048*/ 	.byte	0x04, 0x17
        /*004a*/ 	.short	(.L_19 - .L_18)
.L_18:
        /*004c*/ 	.word	0x00000000
        /*0050*/ 	.short	0x0001
        /*0052*/ 	.short	0x0008
        /*0054*/ 	.byte	0x00, 0xf4, 0x21, 0x00


	//----- nvinfo : EIATTR_KPARAM_INFO
	.align		4
.L_19:
        /*0058*/ 	.byte	0x04, 0x17
        /*005a*/ 	.short	(.L_21 - .L_20)
.L_20:
        /*005c*/ 	.word	0x00000000
        /*0060*/ 	.short	0x0000
        /*0062*/ 	.short	0x0000
        /*0064*/ 	.byte	0x00, 0xf4, 0x21, 0x00


	//----- nvinfo : EIATTR_SPARSE_MMA_MASK
	.align		4
.L_21:
        /*0068*/ 	.byte	0x03, 0x50
        /*006a*/ 	.short	0x0000


	//----- nvinfo : EIATTR_MAXREG_COUNT
	.align		4
        /*006c*/ 	.byte	0x03, 0x1b
        /*006e*/ 	.short	0x00ff


	//----- nvinfo : EIATTR_EXIT_INSTR_OFFSETS
	.align		4
        /*0070*/ 	.byte	0x04, 0x1c
        /*0072*/ 	.short	(.L_23 - .L_22)


	//   ....[0]....
.L_22:
        /*0074*/ 	.word	0x000003b0


	//   ....[1]....
        /*0078*/ 	.word	0x000003d0


	//----- nvinfo : EIATTR_REQNTID
	.align		4
.L_23:
        /*007c*/ 	.byte	0x04, 0x10
        /*007e*/ 	.short	(.L_25 - .L_24)
.L_24:
        /*0080*/ 	.word	0x00000080
        /*0084*/ 	.word	0x00000001
        /*0088*/ 	.word	0x00000001


	//----- nvinfo : EIATTR_CBANK_PARAM_SIZE
	.align		4
.L_25:
        /*008c*/ 	.byte	0x03, 0x19
        /*008e*/ 	.short	0x002c


	//----- nvinfo : EIATTR_PARAM_CBANK
	.align		4
        /*0090*/ 	.byte	0x04, 0x0a
        /*0092*/ 	.short	(.L_27 - .L_26)
	.align		4
.L_26:
        /*0094*/ 	.word	index@(.nv.constant0.triton_poi_fused_add_convolution_hardtanh_hardtanh_backward_30)
        /*0098*/ 	.short	0x0210
        /*009a*/ 	.short	0x002c


	//----- nvinfo : EIATTR_SW_WAR
	.align		4
.L_27:
        /*009c*/ 	.byte	0x04, 0x36
        /*009e*/ 	.short	(.L_29 - .L_28)
.L_28:
        /*00a0*/ 	.word	0x00000008
.L_29:


//--------------------- .nv.callgraph             --------------------------
	.section	.nv.callgraph,"",@"SHT_CUDA_CALLGRAPH"
	.align	4
	.sectionentsize	8
	.align		4
        /*0000*/ 	.word	0x00000000
	.align		4
        /*0004*/ 	.word	0xffffffff
	.align		4
        /*0008*/ 	.word	0x00000000
	.align		4
        /*000c*/ 	.word	0xfffffffe
	.align		4
        /*0010*/ 	.word	0x00000000
	.align		4
        /*0014*/ 	.word	0xfffffffd
	.align		4
        /*0018*/ 	.word	0x00000000
	.align		4
        /*001c*/ 	.word	0xfffffffc


//--------------------- .text.triton_poi_fused_add_convolution_hardtanh_hardtanh_backward_30 --------------------------
	.section	.text.triton_poi_fused_add_convolution_hardtanh_hardtanh_backward_30,"ax",@progbits
	.align	128
        .global         triton_poi_fused_add_convolution_hardtanh_hardtanh_backward_30
        .type           triton_poi_fused_add_convolution_hardtanh_hardtanh_backward_30,@function
        .size           triton_poi_fused_add_convolution_hardtanh_hardtanh_backward_30,(.L_x_1 - triton_poi_fused_add_convolution_hardtanh_hardtanh_backward_30)
        .other          triton_poi_fused_add_convolution_hardtanh_hardtanh_backward_30,@"STO_CUDA_ENTRY STV_DEFAULT"
triton_poi_fused_add_convolution_hardtanh_hardtanh_backward_30:
.text.triton_poi_fused_add_convolution_hardtanh_hardtanh_backward_30:
[----:B------:R-:W0:Y:S02]  /*0000*/  LDC R1, c[0x0][0x28] ;  /* 0x00000a00ff017b82 */ /* 0x000e240000000800 */
[----:B------:R-:W1:Y:S01]  /*0010*/  S2R R0, SR_TID.X ;  /* 0x0000000000007919 */ /* 0x000e620000002100 */
[----:B------:R-:W2:Y:S01]  /*0020*/  LDC.64 R4, c[0x0][0x218] ;  /* 0x00008600ff047b82 */ /* 0x000ea20000000a00 */
[----:B------:R-:W-:Y:S01]  /*0030*/  CS2R R10, SRZ ;  /* 0x00000000000a7805 */ /* 0x000fe2000001ff00 */
[----:B------:R-:W-:Y:S01]  /*0040*/  ULDC.64 UR4, c[0x0][0x208] ;  /* 0x0000820000047ab9 */ /* 0x000fe20000000a00 */
[----:B------:R-:W3:Y:S05]  /*0050*/  S2R R7, SR_CTAID.X ;  /* 0x0000000000077919 */ /* 0x000eea0000002500 */
[----:B------:R-:W4:Y:S01]  /*0060*/  LDC.64 R2, c[0x0][0x210] ;  /* 0x00008400ff027b82 */ /* 0x000f220000000a00 */
[----:B------:R-:W-:Y:S01]  /*0070*/  CS2R R12, SRZ ;  /* 0x00000000000c7805 */ /* 0x000fe2000001ff00 */
[----:B------:R-:W-:Y:S01]  /*0080*/  ULDC.64 UR6, c[0x0][0x228] ;  /* 0x00008a0000067ab9 */ /* 0x000fe20000000a00 */
[----:B-1----:R-:W-:Y:S01]  /*0090*/  IMAD.SHL.U32 R0, R0, 0x2, RZ ;  /* 0x0000000200007824 */ /* 0x002fe200078e00ff */
[----:B---3--:R-:W-:-:S04]  /*00a0*/  SHF.R.S32.HI R9, RZ, 0x17, R7 ;  /* 0x00000017ff097819 */ /* 0x008fc80000011407 */
[----:B------:R-:W-:Y:S02]  /*00b0*/  LOP3.LUT R0, R0, 0xfe, RZ, 0xc0, !PT ;  /* 0x000000fe00007812 */ /* 0x000fe400078ec0ff */
[----:B------:R-:W-:-:S03]  /*00c0*/  SGXT R9, R9, 0x1 ;  /* 0x000000010909781a */ /* 0x000fc60000000200 */
[----:B------:R-:W-:Y:S02]  /*00d0*/  IMAD R0, R7, 0x100, R0 ;  /* 0x0000010007007824 */ /* 0x000fe400078e0200 */
[----:B------:R-:W1:Y:S02]  /*00e0*/  LDC.64 R6, c[0x0][0x220] ;  /* 0x00008800ff067b82 */ /* 0x000e640000000a00 */
[C---:B----4-:R-:W-:Y:S01]  /*00f0*/  IMAD.WIDE R2, R0.reuse, 0x4, R2 ;  /* 0x0000000400027825 */ /* 0x050fe200078e0202 */
[----:B------:R-:W-:Y:S02]  /*0100*/  LEA.HI R9, R9, R0, RZ, 0x7 ;  /* 0x0000000009097211 */ /* 0x000fe400078f38ff */
[----:B------:R-:W-:Y:S02]  /*0110*/  ISETP.GE.AND P4, PT, R0, 0x200, PT ;  /* 0x000002000000780c */ /* 0x000fe40003f86270 */
[----:B------:R-:W-:-:S05]  /*0120*/  LOP3.LUT R9, R9, 0xffffff80, RZ, 0xc0, !PT ;  /* 0xffffff8009097812 */ /* 0x000fca00078ec0ff */
[----:B------:R-:W-:-:S04]  /*0130*/  IMAD.IADD R9, R0, 0x1, -R9 ;  /* 0x0000000100097824 */ /* 0x000fc800078e0a09 */
[----:B--2---:R-:W-:Y:S01]  /*0140*/  IMAD.WIDE R4, R9, 0x4, R4 ;  /* 0x0000000409047825 */ /* 0x004fe200078e0204 */
[----:B------:R-:W-:Y:S01]  /*0150*/  CS2R R8, SRZ ;  /* 0x0000000000087805 */ /* 0x000fe2000001ff00 */
[----:B------:R-:W2:Y:S05]  /*0160*/  @!P4 LDG.E.64 R10, desc[UR4][R2.64] ;  /* 0x00000004020ac981 */ /* 0x000eaa000c1e1b00 */
[----:B------:R-:W2:Y:S01]  /*0170*/  @!P4 LDG.E.EL.64 R8, desc[UR4][R4.64] ;  /* 0x000000040408c981 */ /* 0x000ea2000c2e1b00 */
[----:B-1----:R-:W-:-:S05]  /*0180*/  IMAD.WIDE R6, R0, 0x4, R6 ;  /* 0x0000000400067825 */ /* 0x002fca00078e0206 */
[----:B------:R-:W3:Y:S01]  /*0190*/  @!P4 LDG.E.64 R12, desc[UR4][R6.64] ;  /* 0x00000004060cc981 */ /* 0x000ee2000c1e1b00 */
[----:B--2---:R-:W-:Y:S01]  /*01a0*/  FADD R14, R9, R11 ;  /* 0x0000000b090e7221 */ /* 0x004fe20000000000 */
[----:B------:R-:W-:-:S03]  /*01b0*/  FADD R9, R8, R10 ;  /* 0x0000000a08097221 */ /* 0x000fc60000000000 */
[----:B---3--:R-:W-:Y:S01]  /*01c0*/  FADD R13, R14, R13 ;  /* 0x0000000d0e0d7221 */ /* 0x008fe20000000000 */
[----:B------:R-:W-:-:S04]  /*01d0*/  FADD R9, R9, R12 ;  /* 0x0000000c09097221 */ /* 0x000fc80000000000 */
[----:B------:R-:W-:Y:S02]  /*01e0*/  FSETP.GTU.AND P0, PT, R13, RZ, PT ;  /* 0x000000ff0d00720b */ /* 0x000fe40003f0c000 */
[----:B------:R-:W-:Y:S02]  /*01f0*/  FSETP.GTU.AND P2, PT, R9, RZ, PT ;  /* 0x000000ff0900720b */ /* 0x000fe40003f4c000 */
[----:B------:R-:W-:Y:S02]  /*0200*/  FSEL R3, R13, RZ, P0 ;  /* 0x000000ff0d037208 */ /* 0x000fe40000000000 */
[----:B------:R-:W-:Y:S02]  /*0210*/  FSEL R8, R9, RZ, P2 ;  /* 0x000000ff09087208 */ /* 0x000fe40001000000 */
[----:B------:R-:W-:Y:S02]  /*0220*/  FSETP.GEU.AND P1, PT, R3, 6, PT ;  /* 0x40c000000300780b */ /* 0x000fe40003f2e000 */
[----:B------:R-:W-:-:S02]  /*0230*/  FSETP.GEU.AND P3, PT, R8, 6, PT ;  /* 0x40c000000800780b */ /* 0x000fc40003f6e000 */
[----:B------:R-:W-:Y:S02]  /*0240*/  FSETP.NAN.AND P5, PT, R3, R3, PT ;  /* 0x000000030300720b */ /* 0x000fe40003fa8000 */
[----:B------:R-:W-:-:S07]  /*0250*/  FSETP.NAN.AND P6, PT, R8, R8, PT ;  /* 0x000000080800720b */ /* 0x000fce0003fc8000 */
[----:B------:R-:W-:Y:S02]  /*0260*/  @P1 FSEL R3, R3, 6, P5 ;  /* 0x40c0000003031808 */ /* 0x000fe40002800000 */
[----:B------:R-:W-:Y:S02]  /*0270*/  @P3 FSEL R8, R8, 6, P6 ;  /* 0x40c0000008083808 */ /* 0x000fe40003000000 */
[C---:B------:R-:W-:Y:S02]  /*0280*/  FSETP.GE.AND P3, PT, R3.reuse, 6, PT ;  /* 0x40c000000300780b */ /* 0x040fe40003f66000 */
[C---:B------:R-:W-:Y:S02]  /*0290*/  FSETP.GE.AND P1, PT, R8.reuse, 6, PT ;  /* 0x40c000000800780b */ /* 0x040fe40003f26000 */
[----:B------:R-:W-:Y:S02]  /*02a0*/  FSETP.LE.OR P3, PT, R3, RZ, P3 ;  /* 0x000000ff0300720b */ /* 0x000fe40001f63400 */
[----:B------:R-:W-:-:S02]  /*02b0*/  FSETP.LE.OR P1, PT, R8, RZ, P1 ;  /* 0x000000ff0800720b */ /* 0x000fc40000f23400 */
[----:B------:R-:W-:Y:S02]  /*02c0*/  SHF.R.S32.HI R10, RZ, 0x1f, R0 ;  /* 0x0000001fff0a7819 */ /* 0x000fe40000011400 */
[----:B------:R-:W-:Y:S02]  /*02d0*/  IADD3 R2, P5, R0, UR6, RZ ;  /* 0x0000000600027c10 */ /* 0x000fe4000ffbe0ff */
[----:B------:R-:W-:Y:S02]  /*02e0*/  SEL R6, RZ, 0x100, !P3 ;  /* 0x00000100ff067807 */ /* 0x000fe40005800000 */
[----:B------:R-:W-:Y:S02]  /*02f0*/  SEL R5, RZ, 0x1, !P1 ;  /* 0x00000001ff057807 */ /* 0x000fe40004800000 */
[----:B------:R-:W-:Y:S02]  /*0300*/  FSETP.GE.OR P0, PT, R13, 6, !P0 ;  /* 0x40c000000d00780b */ /* 0x000fe40004706400 */
[----:B------:R-:W-:Y:S01]  /*0310*/  IADD3.X R3, R10, UR7, RZ, P5, !PT ;  /* 0x000000070a037c10 */ /* 0x000fe2000affe4ff */
[----:B------:R-:W-:Y:S01]  /*0320*/  ULDC.64 UR6, c[0x0][0x230] ;  /* 0x00008c0000067ab9 */ /* 0x000fe20000000a00 */
[----:B------:R-:W-:Y:S01]  /*0330*/  FSETP.GE.OR P2, PT, R9, 6, !P2 ;  /* 0x40c000000900780b */ /* 0x000fe20005746400 */
[----:B------:R-:W-:Y:S01]  /*0340*/  IMAD.IADD R9, R5, 0x1, R6 ;  /* 0x0000000105097824 */ /* 0x000fe200078e0206 */
[----:B------:R-:W-:-:S02]  /*0350*/  SEL R8, RZ, 0x100, !P0 ;  /* 0x00000100ff087807 */ /* 0x000fc40004000000 */
[----:B------:R-:W-:Y:S02]  /*0360*/  IADD3 R4, P0, R0, UR6, RZ ;  /* 0x0000000600047c10 */ /* 0x000fe4000ff1e0ff */
[----:B------:R-:W-:Y:S01]  /*0370*/  SEL R7, RZ, 0x1, !P2 ;  /* 0x00000001ff077807 */ /* 0x000fe20005000000 */
[----:B------:R1:W-:Y:S01]  /*0380*/  @!P4 STG.E.U16 desc[UR4][R2.64], R9 ;  /* 0x000000090200c986 */ /* 0x0003e2000c101504 */
[----:B------:R-:W-:-:S03]  /*0390*/  IADD3.X R5, R10, UR7, RZ, P0, !PT ;  /* 0x000000070a057c10 */ /* 0x000fc600087fe4ff */
[----:B------:R-:W-:Y:S01]  /*03a0*/  IMAD.IADD R7, R7, 0x1, R8 ;  /* 0x0000000107077824 */ /* 0x000fe200078e0208 */
[----:B------:R-:W-:Y:S06]  /*03b0*/  @P4 EXIT ;  /* 0x000000000000494d */ /* 0x000fec0003800000 */
[----:B------:R-:W-:Y:S01]  /*03c0*/  STG.E.U16 desc[UR4][R4.64], R7 ;  /* 0x0000000704007986 */ /* 0x000fe2000c101504 */
[----:B------:R-:W-:Y:S05]  /*03d0*/  EXIT ;  /* 0x000000000000794d */ /* 0x000fea0003800000 */
.L_x_0:
[----:B------:R-:W-:-:S00]  /*03e0*/  BRA `(.L_x_0) ;  /* 0xfffffffc00fc7947 */ /* 0x000fc0000383ffff */
[----:B------:R-:W-:-:S00]  /*03f0*/  NOP ;  /* 0x0000000000007918 */ /* 0x000fc00000000000 */
        /* <DEDUP_REMOVED lines=8> */
.L_x_1:


//--------------------- .nv.constant0.triton_poi_fused_add_convolution_hardtanh_hardtanh_backward_30 --------------------------
	.section	.nv.constant0.triton_poi_fused_add_convolution_hardtanh_hardtanh_backward_30,"a",@progbits
	.sectionflags	@""
	.align	4
.nv.constant0.triton_poi_fused_add_convolution_hardtanh_hardtanh_backward_30:
	.zero		572
